	.headerflags	@"EF_CUDA_TEXMODE_UNIFIED EF_CUDA_64BIT_ADDRESS EF_CUDA_ACCELERATORS EF_CUDA_SM90 EF_CUDA_VIRTUAL_SM(EF_CUDA_SM90)"
	.elftype	@"ET_EXEC"


//--------------------- .nv.info                  --------------------------
	.section	.nv.info,"",@"SHT_CUDA_INFO"
	.align	4


	//----- nvinfo : EIATTR_REGCOUNT
	.align		4
        /*0000*/ 	.byte	0x04, 0x2f
        /*0002*/ 	.short	(.L_1 - .L_0)
	.align		4
.L_0:
        /*0004*/ 	.word	index@(triton_poi_fused_5)
        /*0008*/ 	.word	0x0000001e


	//----- nvinfo : EIATTR_MIN_STACK_SIZE
	.align		4
.L_1:
        /*000c*/ 	.byte	0x04, 0x12
        /*000e*/ 	.short	(.L_3 - .L_2)
	.align		4
.L_2:
        /*0010*/ 	.word	index@(triton_poi_fused_5)
        /*0014*/ 	.word	0x00000000


	//----- nvinfo : EIATTR_FRAME_SIZE
	.align		4
.L_3:
        /*0018*/ 	.byte	0x04, 0x11
        /*001a*/ 	.short	(.L_5 - .L_4)
	.align		4
.L_4:
        /*001c*/ 	.word	index@(triton_poi_fused_5)
        /*0020*/ 	.word	0x00000000


	//----- nvinfo : EIATTR_MIN_STACK_SIZE
	.align		4
.L_5:
        /*0024*/ 	.byte	0x04, 0x12
        /*0026*/ 	.short	(.L_7 - .L_6)
	.align		4
.L_6:
        /*0028*/ 	.word	index@(triton_poi_fused_5)
        /*002c*/ 	.word	0x00000000
.L_7:


//--------------------- .nv.info.triton_poi_fused_5 --------------------------
	.section	.nv.info.triton_poi_fused_5,"",@"SHT_CUDA_INFO"
	.sectionflags	@""
	.align	4


	//----- nvinfo : EIATTR_CUDA_API_VERSION
	.align		4
        /*0000*/ 	.byte	0x04, 0x37
        /*0002*/ 	.short	(.L_9 - .L_8)
.L_8:
        /*0004*/ 	.word	0x0000007c


	//----- nvinfo : EIATTR_KPARAM_INFO
	.align		4
.L_9:
        /*0008*/ 	.byte	0x04, 0x17
        /*000a*/ 	.short	(.L_11 - .L_10)
.L_10:
        /*000c*/ 	.word	0x00000000
        /*0010*/ 	.short	0x0003
        /*0012*/ 	.short	0x0014
        /*0014*/ 	.byte	0x00, 0xf0, 0x11, 0x00


	//----- nvinfo : EIATTR_KPARAM_INFO
	.align		4
.L_11:
        /*0018*/ 	.byte	0x04, 0x17
        /*001a*/ 	.short	(.L_13 - .L_12)
.L_12:
        /*001c*/ 	.word	0x00000000
        /*0020*/ 	.short	0x0002
        /*0022*/ 	.short	0x0010
        /*0024*/ 	.byte	0x00, 0xf0, 0x11, 0x00


	//----- nvinfo : EIATTR_KPARAM_INFO
	.align		4
.L_13:
        /*0028*/ 	.byte	0x04, 0x17
        /*002a*/ 	.short	(.L_15 - .L_14)
.L_14:
        /*002c*/ 	.word	0x00000000
        /*0030*/ 	.short	0x0001
        /*0032*/ 	.short	0x0008
        /*0034*/ 	.byte	0x00, 0xf4, 0x21, 0x00


	//----- nvinfo : EIATTR_KPARAM_INFO
	.align		4
.L_15:
        /*0038*/ 	.byte	0x04, 0x17
        /*003a*/ 	.short	(.L_17 - .L_16)
.L_16:
        /*003c*/ 	.word	0x00000000
        /*0040*/ 	.short	0x0000
        /*0042*/ 	.short	0x0000
        /*0044*/ 	.byte	0x00, 0xf4, 0x21, 0x00


	//----- nvinfo : EIATTR_SPARSE_MMA_MASK
	.align		4
.L_17:
        /*0048*/ 	.byte	0x03, 0x50
        /*004a*/ 	.short	0x0000


	//----- nvinfo : EIATTR_MAXREG_COUNT
	.align		4
        /*004c*/ 	.byte	0x03, 0x1b
        /*004e*/ 	.short	0x00ff


	//----- nvinfo : EIATTR_EXIT_INSTR_OFFSETS
	.align		4
        /*0050*/ 	.byte	0x04, 0x1c
        /*0052*/ 	.short	(.L_19 - .L_18)


	//   ....[0]....
.L_18:
        /*0054*/ 	.word	0x000005f0


	//   ....[1]....
        /*0058*/ 	.word	0x00000640


	//----- nvinfo : EIATTR_REQNTID
	.align		4
.L_19:
        /*005c*/ 	.byte	0x04, 0x10
        /*005e*/ 	.short	(.L_21 - .L_20)
.L_20:
        /*0060*/ 	.word	0x00000080
        /*0064*/ 	.word	0x00000001
        /*0068*/ 	.word	0x00000001


	//----- nvinfo : EIATTR_CBANK_PARAM_SIZE
	.align		4
.L_21:
        /*006c*/ 	.byte	0x03, 0x19
        /*006e*/ 	.short	0x0018


	//----- nvinfo : EIATTR_PARAM_CBANK
	.align		4
        /*0070*/ 	.byte	0x04, 0x0a
        /*0072*/ 	.short	(.L_23 - .L_22)
	.align		4
.L_22:
        /*0074*/ 	.word	index@(.nv.constant0.triton_poi_fused_5)
        /*0078*/ 	.short	0x0210
        /*007a*/ 	.short	0x0018


	//----- nvinfo : EIATTR_SW_WAR
	.align		4
.L_23:
        /*007c*/ 	.byte	0x04, 0x36
        /*007e*/ 	.short	(.L_25 - .L_24)
.L_24:
        /*0080*/ 	.word	0x00000008
.L_25:


//--------------------- .nv.callgraph             --------------------------
	.section	.nv.callgraph,"",@"SHT_CUDA_CALLGRAPH"
	.align	4
	.sectionentsize	8
	.align		4
        /*0000*/ 	.word	0x00000000
	.align		4
        /*0004*/ 	.word	0xffffffff
	.align		4
        /*0008*/ 	.word	0x00000000
	.align		4
        /*000c*/ 	.word	0xfffffffe
	.align		4
        /*0010*/ 	.word	0x00000000
	.align		4
        /*0014*/ 	.word	0xfffffffd
	.align		4
        /*0018*/ 	.word	0x00000000
	.align		4
        /*001c*/ 	.word	0xfffffffc


//--------------------- .text.triton_poi_fused_5  --------------------------
	.section	.text.triton_poi_fused_5,"ax",@progbits
	.sectionflags	@"SHF_BARRIERS=1"
	.align	128
        .global         triton_poi_fused_5
        .type           triton_poi_fused_5,@function
        .size           triton_poi_fused_5,(.L_x_1 - triton_poi_fused_5)
        .other          triton_poi_fused_5,@"STO_CUDA_ENTRY STV_DEFAULT"
triton_poi_fused_5:
.text.triton_poi_fused_5:
[----:B------:R-:W0:Y:S01]  /*0000*/  LDC R1, c[0x0][0x28] ;  /* 0x00000a00ff017b82 */ /* 0x000e220000000800 */
[----:B------:R-:W1:Y:S07]  /*0010*/  S2R R0, SR_CTAID.X ;  /* 0x0000000000007919 */ /* 0x000e6e0000002500 */
[----:B------:R-:W2:Y:S01]  /*0020*/  LDC.64 R14, c[0x0][0x210] ;  /* 0x00008400ff0e7b82 */ /* 0x000ea20000000a00 */
[----:B------:R-:W-:Y:S01]  /*0030*/  IMAD.MOV.U32 R19, RZ, RZ, RZ ;  /* 0x000000ffff137224 */ /* 0x000fe200078e00ff */
[----:B------:R-:W-:Y:S01]  /*0040*/  ULDC.64 UR6, c[0x0][0x208] ;  /* 0x0000820000067ab9 */ /* 0x000fe20000000a00 */
[----:B------:R-:W3:Y:S01]  /*0050*/  S2R R21, SR_TID.X ;  /* 0x0000000000157919 */ /* 0x000ee20000002100 */
[----:B------:R-:W4:Y:S01]  /*0060*/  S2R R18, SR_CTAID.Y ;  /* 0x0000000000127919 */ /* 0x000f220000002600 */
[----:B------:R-:W-:-:S02]  /*0070*/  IMAD.MOV.U32 R20, RZ, RZ, RZ ;  /* 0x000000ffff147224 */ /* 0x000fc400078e00ff */
[----:B-1----:R-:W-:Y:S01]  /*0080*/  IMAD.SHL.U32 R0, R0, 0x10, RZ ;  /* 0x0000001000007824 */ /* 0x002fe200078e00ff */
[----:B---3--:R-:W-:-:S04]  /*0090*/  SHF.R.U32.HI R17, RZ, 0x4, R21 ;  /* 0x00000004ff117819 */ /* 0x008fc80000011615 */
[----:B------:R-:W-:Y:S01]  /*00a0*/  LOP3.LUT R6, R0, 0xf, R21, 0xf8, !PT ;  /* 0x0000000f00067812 */ /* 0x000fe200078ef815 */
[----:B----4-:R-:W-:Y:S01]  /*00b0*/  IMAD.SHL.U32 R16, R18, 0x40, RZ ;  /* 0x0000004012107824 */ /* 0x010fe200078e00ff */
[----:B------:R-:W-:Y:S02]  /*00c0*/  SGXT.U32 R17, R17, 0x3 ;  /* 0x000000031111781a */ /* 0x000fe40000000000 */
[----:B------:R-:W-:Y:S02]  /*00d0*/  ISETP.GE.AND P0, PT, R6, 0x9, PT ;  /* 0x000000090600780c */ /* 0x000fe40003f06270 */
[----:B------:R-:W-:Y:S02]  /*00e0*/  LOP3.LUT R2, R16, R17, RZ, 0xfc, !PT ;  /* 0x0000001110027212 */ /* 0x000fe400078efcff */
[----:B------:R-:W-:Y:S02]  /*00f0*/  LOP3.LUT R3, R16, 0x8, R17, 0xfe, !PT ;  /* 0x0000000810037812 */ /* 0x000fe400078efe11 */
[----:B------:R-:W-:Y:S01]  /*0100*/  LOP3.LUT R4, R16, 0x10, R17, 0xfe, !PT ;  /* 0x0000001010047812 */ /* 0x000fe200078efe11 */
[--C-:B------:R-:W-:Y:S01]  /*0110*/  IMAD R27, R2, 0x9, R6.reuse ;  /* 0x00000009021b7824 */ /* 0x100fe200078e0206 */
[----:B------:R-:W-:Y:S01]  /*0120*/  LOP3.LUT R7, R16, 0x18, R17, 0xfe, !PT ;  /* 0x0000001810077812 */ /* 0x000fe200078efe11 */
[--C-:B------:R-:W-:Y:S01]  /*0130*/  IMAD R3, R3, 0x9, R6.reuse ;  /* 0x0000000903037824 */ /* 0x100fe200078e0206 */
[----:B------:R-:W-:Y:S01]  /*0140*/  LOP3.LUT R9, R16, 0x20, R17, 0xfe, !PT ;  /* 0x0000002010097812 */ /* 0x000fe200078efe11 */
[--C-:B------:R-:W-:Y:S01]  /*0150*/  IMAD R5, R4, 0x9, R6.reuse ;  /* 0x0000000904057824 */ /* 0x100fe200078e0206 */
[----:B------:R-:W-:Y:S01]  /*0160*/  LOP3.LUT R11, R16, 0x28, R17, 0xfe, !PT ;  /* 0x00000028100b7812 */ /* 0x000fe200078efe11 */
[----:B------:R-:W-:Y:S01]  /*0170*/  IMAD R7, R7, 0x9, R6 ;  /* 0x0000000907077824 */ /* 0x000fe200078e0206 */
[----:B------:R-:W-:Y:S01]  /*0180*/  LOP3.LUT R13, R16, 0x30, R17, 0xfe, !PT ;  /* 0x00000030100d7812 */ /* 0x000fe200078efe11 */
[----:B--2---:R-:W-:Y:S01]  /*0190*/  IMAD.WIDE R26, R27, 0x4, R14 ;  /* 0x000000041b1a7825 */ /* 0x004fe200078e020e */
[----:B------:R-:W-:-:S03]  /*01a0*/  LOP3.LUT R23, R16, 0x38, R17, 0xfe, !PT ;  /* 0x0000003810177812 */ /* 0x000fc600078efe11 */
[--C-:B------:R-:W-:Y:S01]  /*01b0*/  IMAD R9, R9, 0x9, R6.reuse ;  /* 0x0000000909097824 */ /* 0x100fe200078e0206 */
[----:B------:R1:W2:Y:S01]  /*01c0*/  @!P0 LDG.E.EL R19, desc[UR6][R26.64] ;  /* 0x000000061a138981 */ /* 0x0002a2000c2e1900 */
[--C-:B------:R-:W-:Y:S02]  /*01d0*/  IMAD R11, R11, 0x9, R6.reuse ;  /* 0x000000090b0b7824 */ /* 0x100fe400078e0206 */
[--C-:B------:R-:W-:Y:S02]  /*01e0*/  IMAD R13, R13, 0x9, R6.reuse ;  /* 0x000000090d0d7824 */ /* 0x100fe400078e0206 */
[----:B------:R-:W-:Y:S02]  /*01f0*/  IMAD R23, R23, 0x9, R6 ;  /* 0x0000000917177824 */ /* 0x000fe400078e0206 */
[----:B------:R-:W-:Y:S01]  /*0200*/  IMAD.WIDE R2, R3, 0x4, R14 ;  /* 0x0000000403027825 */ /* 0x000fe200078e020e */
[----:B------:R-:W-:-:S03]  /*0210*/  CS2R R24, SRZ ;  /* 0x0000000000187805 */ /* 0x000fc6000001ff00 */
[--C-:B------:R-:W-:Y:S01]  /*0220*/  IMAD.WIDE R4, R5, 0x4, R14.reuse ;  /* 0x0000000405047825 */ /* 0x100fe200078e020e */
[----:B-1----:R-:W-:Y:S01]  /*0230*/  CS2R R26, SRZ ;  /* 0x00000000001a7805 */ /* 0x002fe2000001ff00 */
[----:B------:R1:W3:Y:S02]  /*0240*/  @!P0 LDG.E.EL R20, desc[UR6][R2.64] ;  /* 0x0000000602148981 */ /* 0x0002e4000c2e1900 */
[----:B------:R-:W-:-:S04]  /*0250*/  IMAD.WIDE R6, R7, 0x4, R14 ;  /* 0x0000000407067825 */ /* 0x000fc800078e020e */
[--C-:B------:R-:W-:Y:S01]  /*0260*/  IMAD.WIDE R8, R9, 0x4, R14.reuse ;  /* 0x0000000409087825 */ /* 0x100fe200078e020e */
[----:B------:R-:W4:Y:S03]  /*0270*/  @!P0 LDG.E.EL R24, desc[UR6][R6.64] ;  /* 0x0000000606188981 */ /* 0x000f26000c2e1900 */
[----:B------:R-:W-:-:S04]  /*0280*/  IMAD.WIDE R10, R11, 0x4, R14 ;  /* 0x000000040b0a7825 */ /* 0x000fc800078e020e */
[--C-:B------:R-:W-:Y:S01]  /*0290*/  IMAD.WIDE R12, R13, 0x4, R14.reuse ;  /* 0x000000040d0c7825 */ /* 0x100fe200078e020e */
[----:B------:R-:W5:Y:S03]  /*02a0*/  @!P0 LDG.E.EL R25, desc[UR6][R10.64] ;  /* 0x000000060a198981 */ /* 0x000f66000c2e1900 */
[----:B------:R-:W-:Y:S01]  /*02b0*/  IMAD.WIDE R14, R23, 0x4, R14 ;  /* 0x00000004170e7825 */ /* 0x000fe200078e020e */
[----:B------:R1:W5:Y:S03]  /*02c0*/  @!P0 LDG.E.EL R27, desc[UR6][R12.64] ;  /* 0x000000060c1b8981 */ /* 0x000366000c2e1900 */
[----:B------:R-:W-:Y:S01]  /*02d0*/  IMAD.MOV.U32 R22, RZ, RZ, RZ ;  /* 0x000000ffff167224 */ /* 0x000fe200078e00ff */
[----:B------:R-:W5:Y:S01]  /*02e0*/  @!P0 LDG.E.EL R26, desc[UR6][R14.64] ;  /* 0x000000060e1a8981 */ /* 0x000f62000c2e1900 */
[----:B------:R-:W-:-:S04]  /*02f0*/  IMAD.MOV.U32 R23, RZ, RZ, RZ ;  /* 0x000000ffff177224 */ /* 0x000fc800078e00ff */
[----:B------:R-:W5:Y:S04]  /*0300*/  @!P0 LDG.E.EL R22, desc[UR6][R4.64] ;  /* 0x0000000604168981 */ /* 0x000f68000c2e1900 */
[----:B------:R1:W5:Y:S01]  /*0310*/  @!P0 LDG.E.EL R23, desc[UR6][R8.64] ;  /* 0x0000000608178981 */ /* 0x000362000c2e1900 */
[----:B------:R-:W1:Y:S02]  /*0320*/  S2UR UR5, SR_CgaCtaId ;  /* 0x00000000000579c3 */ /* 0x000e640000008800 */
[----:B-1----:R-:W-:Y:S01]  /*0330*/  IMAD.SHL.U32 R2, R21, 0x40, RZ ;  /* 0x0000004015027824 */ /* 0x002fe200078e00ff */
[----:B------:R-:W-:-:S04]  /*0340*/  UMOV UR4, 0x400 ;  /* 0x0000040000047882 */ /* 0x000fc80000000000 */
[----:B------:R-:W-:-:S04]  /*0350*/  LOP3.LUT R2, R2, 0x3c0, RZ, 0xc0, !PT ;  /* 0x000003c002027812 */ /* 0x000fc800078ec0ff */
[----:B------:R-:W-:-:S04]  /*0360*/  LOP3.LUT R3, R2, R17, RZ, 0xfc, !PT ;  /* 0x0000001102037212 */ /* 0x000fc800078efcff */
[----:B------:R-:W-:Y:S01]  /*0370*/  LEA.HI R3, R2, R3, RZ, 0x1c ;  /* 0x0000000302037211 */ /* 0x000fe200078fe0ff */
[----:B0-----:R-:W-:-:S06]  /*0380*/  UPRMT UR4, UR5, 0x654, UR4 ;  /* 0x0000065405047896 */ /* 0x001fcc0008000004 */
[----:B------:R-:W-:Y:S02]  /*0390*/  LEA R12, R3, UR4, 0x2 ;  /* 0x00000004030c7c11 */ /* 0x000fe4000f8e10ff */
[----:B------:R-:W-:Y:S01]  /*03a0*/  SHF.R.U32.HI R2, RZ, 0x2, R21 ;  /* 0x00000002ff027819 */ /* 0x000fe20000011615 */
[----:B------:R-:W-:-:S03]  /*03b0*/  IMAD.SHL.U32 R21, R21, 0x4, RZ ;  /* 0x0000000415157824 */ /* 0x000fc600078e00ff */
[----:B------:R-:W-:Y:S02]  /*03c0*/  LOP3.LUT R3, R2, 0x1c, RZ, 0xc0, !PT ;  /* 0x0000001c02037812 */ /* 0x000fe400078ec0ff */
[----:B------:R-:W-:-:S05]  /*03d0*/  LOP3.LUT R8, R21, 0x1fc, RZ, 0xc0, !PT ;  /* 0x000001fc15087812 */ /* 0x000fca00078ec0ff */
[----:B------:R-:W-:-:S05]  /*03e0*/  IMAD.IADD R3, R8, 0x1, R3 ;  /* 0x0000000108037824 */ /* 0x000fca00078e0203 */
[----:B------:R-:W-:Y:S02]  /*03f0*/  LEA R4, R3, UR4, 0x2 ;  /* 0x0000000403047c11 */ /* 0x000fe4000f8e10ff */
[----:B------:R-:W-:Y:S02]  /*0400*/  SHF.R.S32.HI R3, RZ, 0x19, R18 ;  /* 0x00000019ff037819 */ /* 0x000fe40000011412 */
[----:B------:R-:W-:Y:S02]  /*0410*/  LOP3.LUT R16, R16, 0x3c, R21, 0xf8, !PT ;  /* 0x0000003c10107812 */ /* 0x000fe400078ef815 */
[----:B------:R-:W-:-:S04]  /*0420*/  SGXT R3, R3, 0x1 ;  /* 0x000000010303781a */ /* 0x000fc80000000200 */
[----:B------:R-:W-:Y:S02]  /*0430*/  LEA.HI R9, R3, R16, RZ, 0x7 ;  /* 0x0000001003097211 */ /* 0x000fe400078f38ff */
[----:B------:R-:W0:Y:S02]  /*0440*/  LDC.64 R2, c[0x0][0x218] ;  /* 0x00008600ff027b82 */ /* 0x000e240000000a00 */
[----:B------:R-:W-:Y:S02]  /*0450*/  LOP3.LUT R11, R9, 0xffffff80, RZ, 0xc0, !PT ;  /* 0xffffff80090b7812 */ /* 0x000fe400078ec0ff */
[----:B------:R-:W-:Y:S02]  /*0460*/  SHF.R.S32.HI R10, RZ, 0x7, R9 ;  /* 0x00000007ff0a7819 */ /* 0x000fe40000011409 */
[----:B------:R-:W-:Y:S01]  /*0470*/  LOP3.LUT R9, R0, R17, RZ, 0xfc, !PT ;  /* 0x0000001100097212 */ /* 0x000fe200078efcff */
[----:B------:R-:W-:Y:S01]  /*0480*/  IMAD.IADD R11, R16, 0x1, -R11 ;  /* 0x00000001100b7824 */ /* 0x000fe200078e0a0b */
[----:B------:R-:W-:-:S02]  /*0490*/  LOP3.LUT R0, R0, 0x8, R17, 0xfe, !PT ;  /* 0x0000000800007812 */ /* 0x000fc400078efe11 */
[----:B------:R-:W-:Y:S01]  /*04a0*/  ISETP.GE.AND P1, PT, R9, 0x9, PT ;  /* 0x000000090900780c */ /* 0x000fe20003f26270 */
[----:B------:R-:W-:Y:S01]  /*04b0*/  IMAD R10, R10, 0x480, R11 ;  /* 0x000004800a0a7824 */ /* 0x000fe200078e020b */
[----:B------:R-:W-:-:S03]  /*04c0*/  ISETP.GE.AND P0, PT, R0, 0x9, PT ;  /* 0x000000090000780c */ /* 0x000fc60003f06270 */
[----:B------:R-:W-:Y:S01]  /*04d0*/  IMAD R9, R9, 0x80, R10 ;  /* 0x0000008009097824 */ /* 0x000fe200078e020a */
[----:B--2---:R-:W-:Y:S04]  /*04e0*/  STS [R12], R19 ;  /* 0x000000130c007388 */ /* 0x004fe80000000800 */
[----:B---3--:R-:W-:Y:S04]  /*04f0*/  STS [R12+0x20], R20 ;  /* 0x000020140c007388 */ /* 0x008fe80000000800 */
[----:B----4-:R-:W-:Y:S04]  /*0500*/  STS [R12+0x60], R24 ;  /* 0x000060180c007388 */ /* 0x010fe80000000800 */
[----:B-----5:R-:W-:Y:S04]  /*0510*/  STS [R12+0xa0], R25 ;  /* 0x0000a0190c007388 */ /* 0x020fe80000000800 */
[----:B------:R-:W-:Y:S04]  /*0520*/  STS [R12+0xc0], R27 ;  /* 0x0000c01b0c007388 */ /* 0x000fe80000000800 */
[----:B------:R-:W-:Y:S04]  /*0530*/  STS [R12+0xe0], R26 ;  /* 0x0000e01a0c007388 */ /* 0x000fe80000000800 */
[----:B------:R-:W-:Y:S04]  /*0540*/  STS [R12+0x40], R22 ;  /* 0x000040160c007388 */ /* 0x000fe80000000800 */
[----:B------:R1:W-:Y:S01]  /*0550*/  STS [R12+0x80], R23 ;  /* 0x000080170c007388 */ /* 0x0003e20000000800 */
[----:B------:R-:W-:Y:S06]  /*0560*/  BAR.SYNC.DEFER_BLOCKING 0x0 ;  /* 0x0000000000007b1d */ /* 0x000fec0000010000 */
[----:B------:R-:W2:Y:S01]  /*0570*/  LDS.128 R4, [R4] ;  /* 0x0000000004047984 */ /* 0x000ea20000000c00 */
[----:B-1----:R-:W-:-:S04]  /*0580*/  LOP3.LUT R12, R8, 0x200, RZ, 0xfc, !PT ;  /* 0x00000200080c7812 */ /* 0x002fc800078efcff */
[----:B------:R-:W-:-:S04]  /*0590*/  SHF.R.U32.HI R12, RZ, 0x4, R12 ;  /* 0x00000004ff0c7819 */ /* 0x000fc8000001160c */
[----:B------:R-:W-:-:S05]  /*05a0*/  LOP3.LUT R11, R12, 0x3c, RZ, 0xc0, !PT ;  /* 0x0000003c0c0b7812 */ /* 0x000fca00078ec0ff */
[----:B------:R-:W-:Y:S02]  /*05b0*/  IMAD.IADD R11, R8, 0x1, R11 ;  /* 0x00000001080b7824 */ /* 0x000fe400078e020b */
[----:B0-----:R-:W-:-:S03]  /*05c0*/  IMAD.WIDE R8, R9, 0x4, R2 ;  /* 0x0000000409087825 */ /* 0x001fc600078e0202 */
[----:B------:R-:W-:Y:S02]  /*05d0*/  LEA R11, R11, UR4, 0x2 ;  /* 0x000000040b0b7c11 */ /* 0x000fe4000f8e10ff */
[----:B--2---:R0:W-:Y:S02]  /*05e0*/  @!P1 STG.E.128 desc[UR6][R8.64], R4 ;  /* 0x0000000408009986 */ /* 0x0041e4000c101d06 */
[----:B0-----:R-:W-:Y:S05]  /*05f0*/  @P0 EXIT ;  /* 0x000000000000094d */ /* 0x001fea0003800000 */
[----:B------:R-:W1:Y:S01]  /*0600*/  LDS.128 R12, [R11+0x800] ;  /* 0x000800000b0c7984 */ /* 0x000e620000000c00 */
[----:B0-----:R-:W-:-:S04]  /*0610*/  IMAD R5, R0, 0x80, R10 ;  /* 0x0000008000057824 */ /* 0x001fc800078e020a */
[----:B------:R-:W-:-:S05]  /*0620*/  IMAD.WIDE R2, R5, 0x4, R2 ;  /* 0x0000000405027825 */ /* 0x000fca00078e0202 */
[----:B-1----:R-:W-:Y:S01]  /*0630*/  STG.E.128 desc[UR6][R2.64], R12 ;  /* 0x0000000c02007986 */ /* 0x002fe2000c101d06 */
[----:B------:R-:W-:Y:S05]  /*0640*/  EXIT ;  /* 0x000000000000794d */ /* 0x000fea0003800000 */
.L_x_0:
[----:B------:R-:W-:-:S00]  /*0650*/  BRA `(.L_x_0) ;  /* 0xfffffffc00fc7947 */ /* 0x000fc0000383ffff */
[----:B------:R-:W-:-:S00]  /*0660*/  NOP ;  /* 0x0000000000007918 */ /* 0x000fc00000000000 */
        /* <DEDUP_REMOVED lines=9> */
.L_x_1:


//--------------------- .nv.shared.triton_poi_fused_5 --------------------------
	.section	.nv.shared.triton_poi_fused_5,"aw",@nobits
	.sectionflags	@""
	.align	16
	.zero		1024


//--------------------- .nv.constant0.triton_poi_fused_5 --------------------------
	.section	.nv.constant0.triton_poi_fused_5,"a",@progbits
	.sectionflags	@""
	.align	4
.nv.constant0.triton_poi_fused_5:
	.zero		552
